	.headerflags	@"EF_CUDA_TEXMODE_UNIFIED EF_CUDA_64BIT_ADDRESS EF_CUDA_ACCELERATORS EF_CUDA_SM90 EF_CUDA_VIRTUAL_SM(EF_CUDA_SM90)"
	.elftype	@"ET_EXEC"


//--------------------- .nv.info                  --------------------------
	.section	.nv.info,"",@"SHT_CUDA_INFO"
	.align	4


	//----- nvinfo : EIATTR_REGCOUNT
	.align		4
        /*0000*/ 	.byte	0x04, 0x2f
        /*0002*/ 	.short	(.L_1 - .L_0)
	.align		4
.L_0:
        /*0004*/ 	.word	index@(triton_poi_fused_zeros_like_1)
        /*0008*/ 	.word	0x00000008


	//----- nvinfo : EIATTR_MIN_STACK_SIZE
	.align		4
.L_1:
        /*000c*/ 	.byte	0x04, 0x12
        /*000e*/ 	.short	(.L_3 - .L_2)
	.align		4
.L_2:
        /*0010*/ 	.word	index@(triton_poi_fused_zeros_like_1)
        /*0014*/ 	.word	0x00000000


	//----- nvinfo : EIATTR_FRAME_SIZE
	.align		4
.L_3:
        /*0018*/ 	.byte	0x04, 0x11
        /*001a*/ 	.short	(.L_5 - .L_4)
	.align		4
.L_4:
        /*001c*/ 	.word	index@(triton_poi_fused_zeros_like_1)
        /*0020*/ 	.word	0x00000000


	//----- nvinfo : EIATTR_MIN_STACK_SIZE
	.align		4
.L_5:
        /*0024*/ 	.byte	0x04, 0x12
        /*0026*/ 	.short	(.L_7 - .L_6)
	.align		4
.L_6:
        /*0028*/ 	.word	index@(triton_poi_fused_zeros_like_1)
        /*002c*/ 	.word	0x00000000
.L_7:


//--------------------- .nv.info.triton_poi_fused_zeros_like_1 --------------------------
	.section	.nv.info.triton_poi_fused_zeros_like_1,"",@"SHT_CUDA_INFO"
	.sectionflags	@""
	.align	4


	//----- nvinfo : EIATTR_CUDA_API_VERSION
	.align		4
        /*0000*/ 	.byte	0x04, 0x37
        /*0002*/ 	.short	(.L_9 - .L_8)
.L_8:
        /*0004*/ 	.word	0x0000007c


	//----- nvinfo : EIATTR_KPARAM_INFO
	.align		4
.L_9:
        /*0008*/ 	.byte	0x04, 0x17
        /*000a*/ 	.short	(.L_11 - .L_10)
.L_10:
        /*000c*/ 	.word	0x00000000
        /*0010*/ 	.short	0x0001
        /*0012*/ 	.short	0x0008
        /*0014*/ 	.byte	0x00, 0xf0, 0x11, 0x00


	//----- nvinfo : EIATTR_KPARAM_INFO
	.align		4
.L_11:
        /*0018*/ 	.byte	0x04, 0x17
        /*001a*/ 	.short	(.L_13 - .L_12)
.L_12:
        /*001c*/ 	.word	0x00000000
        /*0020*/ 	.short	0x0000
        /*0022*/ 	.short	0x0000
        /*0024*/ 	.byte	0x00, 0xf4, 0x21, 0x00


	//----- nvinfo : EIATTR_SPARSE_MMA_MASK
	.align		4
.L_13:
        /*0028*/ 	.byte	0x03, 0x50
        /*002a*/ 	.short	0x0000


	//----- nvinfo : EIATTR_MAXREG_COUNT
	.align		4
        /*002c*/ 	.byte	0x03, 0x1b
        /*002e*/ 	.short	0x00ff


	//----- nvinfo : EIATTR_EXIT_INSTR_OFFSETS
	.align		4
        /*0030*/ 	.byte	0x04, 0x1c
        /*0032*/ 	.short	(.L_15 - .L_14)


	//   ....[0]....
.L_14:
        /*0034*/ 	.word	0x00000090


	//   ....[1]....
        /*0038*/ 	.word	0x000000c0


	//----- nvinfo : EIATTR_REQNTID
	.align		4
.L_15:
        /*003c*/ 	.byte	0x04, 0x10
        /*003e*/ 	.short	(.L_17 - .L_16)
.L_16:
        /*0040*/ 	.word	0x00000020
        /*0044*/ 	.word	0x00000001
        /*0048*/ 	.word	0x00000001


	//----- nvinfo : EIATTR_CBANK_PARAM_SIZE
	.align		4
.L_17:
        /*004c*/ 	.byte	0x03, 0x19
        /*004e*/ 	.short	0x000c


	//----- nvinfo : EIATTR_PARAM_CBANK
	.align		4
        /*0050*/ 	.byte	0x04, 0x0a
        /*0052*/ 	.short	(.L_19 - .L_18)
	.align		4
.L_18:
        /*0054*/ 	.word	index@(.nv.constant0.triton_poi_fused_zeros_like_1)
        /*0058*/ 	.short	0x0210
        /*005a*/ 	.short	0x000c


	//----- nvinfo : EIATTR_SW_WAR
	.align		4
.L_19:
        /*005c*/ 	.byte	0x04, 0x36
        /*005e*/ 	.short	(.L_21 - .L_20)
.L_20:
        /*0060*/ 	.word	0x00000008
.L_21:


//--------------------- .nv.callgraph             --------------------------
	.section	.nv.callgraph,"",@"SHT_CUDA_CALLGRAPH"
	.align	4
	.sectionentsize	8
	.align		4
        /*0000*/ 	.word	0x00000000
	.align		4
        /*0004*/ 	.word	0xffffffff
	.align		4
        /*0008*/ 	.word	0x00000000
	.align		4
        /*000c*/ 	.word	0xfffffffe
	.align		4
        /*0010*/ 	.word	0x00000000
	.align		4
        /*0014*/ 	.word	0xfffffffd
	.align		4
        /*0018*/ 	.word	0x00000000
	.align		4
        /*001c*/ 	.word	0xfffffffc


//--------------------- .text.triton_poi_fused_zeros_like_1 --------------------------
	.section	.text.triton_poi_fused_zeros_like_1,"ax",@progbits
	.align	128
        .global         triton_poi_fused_zeros_like_1
        .type           triton_poi_fused_zeros_like_1,@function
        .size           triton_poi_fused_zeros_like_1,(.L_x_1 - triton_poi_fused_zeros_like_1)
        .other          triton_poi_fused_zeros_like_1,@"STO_CUDA_ENTRY STV_DEFAULT"
triton_poi_fused_zeros_like_1:
.text.triton_poi_fused_zeros_like_1:
[----:B------:R-:W0:Y:S02]  /*0000*/  LDC R1, c[0x0][0x28] ;  /* 0x00000a00ff017b82 */ /* 0x000e240000000800 */
[----:B------:R-:W1:Y:S01]  /*0010*/  S2R R4, SR_TID.X ;  /* 0x0000000000047919 */ /* 0x000e620000002100 */
[----:B------:R-:W2:Y:S01]  /*0020*/  LDC.64 R2, c[0x0][0x210] ;  /* 0x00008400ff027b82 */ /* 0x000ea20000000a00 */
[----:B------:R-:W3:Y:S01]  /*0030*/  S2R R5, SR_CTAID.X ;  /* 0x0000000000057919 */ /* 0x000ee20000002500 */
[C---:B-1----:R-:W-:Y:S02]  /*0040*/  LOP3.LUT R0, R4.reuse, 0xf, RZ, 0xc0, !PT ;  /* 0x0000000f04007812 */ /* 0x042fe400078ec0ff */
[----:B------:R-:W-:-:S03]  /*0050*/  LOP3.LUT P0, RZ, R4, 0x10, RZ, 0xc0, !PT ;  /* 0x0000001004ff7812 */ /* 0x000fc6000780c0ff */
[----:B---3--:R-:W-:-:S04]  /*0060*/  IMAD R5, R5, 0x10, R0 ;  /* 0x0000001005057824 */ /* 0x008fc800078e0200 */
[C---:B--2---:R-:W-:Y:S01]  /*0070*/  IMAD.WIDE R2, R5.reuse, 0x4, R2 ;  /* 0x0000000405027825 */ /* 0x044fe200078e0202 */
[----:B------:R-:W-:-:S13]  /*0080*/  ISETP.LT.AND P0, PT, R5, 0x10, !P0 ;  /* 0x000000100500780c */ /* 0x000fda0004701270 */
[----:B------:R-:W-:Y:S05]  /*0090*/  @!P0 EXIT ;  /* 0x000000000000894d */ /* 0x000fea0003800000 */
[----:B------:R-:W-:Y:S02]  /*00a0*/  ULDC.64 UR4, c[0x0][0x208] ;  /* 0x0000820000047ab9 */ /* 0x000fe40000000a00 */
[----:B------:R-:W-:Y:S01]  /*00b0*/  STG.E desc[UR4][R2.64], RZ ;  /* 0x000000ff02007986 */ /* 0x000fe2000c101904 */
[----:B------:R-:W-:Y:S05]  /*00c0*/  EXIT ;  /* 0x000000000000794d */ /* 0x000fea0003800000 */
.L_x_0:
[----:B------:R-:W-:-:S00]  /*00d0*/  BRA `(.L_x_0) ;  /* 0xfffffffc00fc7947 */ /* 0x000fc0000383ffff */
[----:B------:R-:W-:-:S00]  /*00e0*/  NOP ;  /* 0x0000000000007918 */ /* 0x000fc00000000000 */
        /* <DEDUP_REMOVED lines=9> */
.L_x_1:


//--------------------- .nv.constant0.triton_poi_fused_zeros_like_1 --------------------------
	.section	.nv.constant0.triton_poi_fused_zeros_like_1,"a",@progbits
	.sectionflags	@""
	.align	4
.nv.constant0.triton_poi_fused_zeros_like_1:
	.zero		540
